//
// Generated by NVIDIA NVVM Compiler
//
// Compiler Build ID: CL-36424714
// Cuda compilation tools, release 13.0, V13.0.88
// Based on NVVM 20.0.0
//

.version 9.0
.target sm_100
.address_size 64

	// .globl	_Z4funcPi

.visible .entry _Z4funcPi(
	.param .u64 .ptr .align 1 _Z4funcPi_param_0
)
{
	.reg .pred 	%p<6>;
	.reg .b32 	%r<19>;
	.reg .b64 	%rd<5>;

	ld.param.u64 	%rd3, [_Z4funcPi_param_0];
	cvta.to.global.u64 	%rd1, %rd3;
	mov.u32 	%r1, %tid.x;
	mul.wide.u32 	%rd4, %r1, 4;
	add.s64 	%rd2, %rd1, %rd4;
	ld.global.u32 	%r3, [%rd2];
	ld.global.u32 	%r4, [%rd2+128];
	add.s32 	%r2, %r4, %r3;
	st.global.u32 	[%rd2], %r2;
	setp.gt.u32 	%p1, %r1, 15;
	@%p1 bra 	$L__BB0_2;
	ld.global.u32 	%r5, [%rd2+64];
	add.s32 	%r6, %r5, %r2;
	st.global.u32 	[%rd2], %r6;
$L__BB0_2:
	bar.sync 	0;
	setp.gt.u32 	%p2, %r1, 7;
	@%p2 bra 	$L__BB0_4;
	ld.global.u32 	%r7, [%rd2];
	ld.global.u32 	%r8, [%rd2+32];
	add.s32 	%r9, %r8, %r7;
	st.global.u32 	[%rd2], %r9;
$L__BB0_4:
	bar.sync 	0;
	setp.gt.u32 	%p3, %r1, 3;
	@%p3 bra 	$L__BB0_6;
	ld.global.u32 	%r10, [%rd2];
	ld.global.u32 	%r11, [%rd2+32];
	add.s32 	%r12, %r11, %r10;
	st.global.u32 	[%rd2], %r12;
$L__BB0_6:
	bar.sync 	0;
	setp.gt.u32 	%p4, %r1, 1;
	@%p4 bra 	$L__BB0_8;
	ld.global.u32 	%r13, [%rd2];
	ld.global.u32 	%r14, [%rd2+8];
	add.s32 	%r15, %r14, %r13;
	st.global.u32 	[%rd2], %r15;
$L__BB0_8:
	bar.sync 	0;
	setp.ne.s32 	%p5, %r1, 0;
	@%p5 bra 	$L__BB0_10;
	ld.global.u32 	%r16, [%rd1];
	ld.global.u32 	%r17, [%rd1+4];
	add.s32 	%r18, %r17, %r16;
	st.global.u32 	[%rd1], %r18;
$L__BB0_10:
	ret;

}


// ===== COMPILED SASS (sm_100) =====

	.target	sm_100

	.elftype	@"ET_EXEC"


//--------------------- .note.nv.tkinfo           --------------------------
	.section	.note.nv.tkinfo,"",@"SHT_NOTE"
	.sectionflags	@"SHF_NOTE_NV_TKINFO"
	.tkinfo
        /*0018*/ 	.word	0x00000002
        /*0030*/ 	.string	""
        /*0030*/ 	.string	"ptxas"
        /*0030*/ 	.string	"Cuda compilation tools, release 13.0, V13.0.88"
        /*0030*/ 	.string	"Build cuda_13.0.r13.0/compiler.36424714_0"
        /*0030*/ 	.string	"-arch sm_100 -m 64 "



//--------------------- .note.nv.cuinfo           --------------------------
	.section	.note.nv.cuinfo,"",@"SHT_NOTE"
	.sectionflags	@"SHF_NOTE_NV_CUINFO"
        /*0018*/ 	.short	0x0002
        /*001a*/ 	.short	0x0064
        /*001c*/ 	.short	0x0082
	.zero		2


//--------------------- .nv.info                  --------------------------
	.section	.nv.info,"",@"SHT_CUDA_INFO"
	.align	4


	//----- nvinfo : EIATTR_REGCOUNT
	.align		4
        /*0000*/ 	.byte	0x04, 0x2f
        /*0002*/ 	.short	(.L_1 - .L_0)
	.align		4
.L_0:
        /*0004*/ 	.word	index@(_Z4funcPi)
        /*0008*/ 	.word	0x0000000a


	//----- nvinfo : EIATTR_FRAME_SIZE
	.align		4
.L_1:
        /*000c*/ 	.byte	0x04, 0x11
        /*000e*/ 	.short	(.L_3 - .L_2)
	.align		4
.L_2:
        /*0010*/ 	.word	index@(_Z4funcPi)
        /*0014*/ 	.word	0x00000000


	//----- nvinfo : EIATTR_MIN_STACK_SIZE
	.align		4
.L_3:
        /*0018*/ 	.byte	0x04, 0x12
        /*001a*/ 	.short	(.L_5 - .L_4)
	.align		4
.L_4:
        /*001c*/ 	.word	index@(_Z4funcPi)
        /*0020*/ 	.word	0x00000000
.L_5:


//--------------------- .nv.compat                --------------------------
	.section	.nv.compat,"",@"SHT_CUDA_COMPAT_INFO"
	.align	4
        /*0000*/ 	.byte	0x02, 0x09, 0x00, 0x00, 0x02, 0x02, 0x01, 0x00, 0x02, 0x05, 0x05, 0x00, 0x03, 0x07, 0x01, 0x01
        /*0010*/ 	.byte	0x02, 0x03, 0x00, 0x00, 0x02, 0x06, 0x01, 0x00, 0x04, 0x0b, 0x08, 0x00, 0x09, 0x00, 0x00, 0x00
        /*0020*/ 	.byte	0x00, 0x00, 0x00, 0x00


//--------------------- .nv.info._Z4funcPi        --------------------------
	.section	.nv.info._Z4funcPi,"",@"SHT_CUDA_INFO"
	.sectionflags	@""
	.align	4


	//----- nvinfo : EIATTR_CUDA_API_VERSION
	.align		4
        /*0000*/ 	.byte	0x04, 0x37
        /*0002*/ 	.short	(.L_7 - .L_6)
.L_6:
        /*0004*/ 	.word	0x00000082


	//----- nvinfo : EIATTR_KPARAM_INFO
	.align		4
.L_7:
        /*0008*/ 	.byte	0x04, 0x17
        /*000a*/ 	.short	(.L_9 - .L_8)
.L_8:
        /*000c*/ 	.word	0x00000000
        /*0010*/ 	.short	0x0000
        /*0012*/ 	.short	0x0000
        /*0014*/ 	.byte	0x00, 0xf5, 0x21, 0x00


	//----- nvinfo : EIATTR_SPARSE_MMA_MASK
	.align		4
.L_9:
        /*0018*/ 	.byte	0x03, 0x50
        /*001a*/ 	.short	0x0000


	//----- nvinfo : EIATTR_MAXREG_COUNT
	.align		4
        /*001c*/ 	.byte	0x03, 0x1b
        /*001e*/ 	.short	0x00ff


	//----- nvinfo : EIATTR_NUM_BARRIERS
	.align		4
        /*0020*/ 	.byte	0x02, 0x4c
        /*0022*/ 	.byte	0x01
	.zero		1


	//----- nvinfo : EIATTR_MERCURY_ISA_VERSION
	.align		4
        /*0024*/ 	.byte	0x03, 0x5f
        /*0026*/ 	.short	0x0101


	//----- nvinfo : EIATTR_VRC_CTA_INIT_COUNT
	.align		4
        /*0028*/ 	.byte	0x02, 0x4a
	.zero		1
	.zero		1


	//----- nvinfo : EIATTR_EXIT_INSTR_OFFSETS
	.align		4
        /*002c*/ 	.byte	0x04, 0x1c
        /*002e*/ 	.short	(.L_11 - .L_10)


	//   ....[0]....
.L_10:
        /*0030*/ 	.word	0x000002d0


	//   ....[1]....
        /*0034*/ 	.word	0x00000330


	//----- nvinfo : EIATTR_CRS_STACK_SIZE
	.align		4
.L_11:
        /*0038*/ 	.byte	0x04, 0x1e
        /*003a*/ 	.short	(.L_13 - .L_12)
.L_12:
        /*003c*/ 	.word	0x00000000


	//----- nvinfo : EIATTR_CBANK_PARAM_SIZE
	.align		4
.L_13:
        /*0040*/ 	.byte	0x03, 0x19
        /*0042*/ 	.short	0x0008


	//----- nvinfo : EIATTR_PARAM_CBANK
	.align		4
        /*0044*/ 	.byte	0x04, 0x0a
        /*0046*/ 	.short	(.L_15 - .L_14)
	.align		4
.L_14:
        /*0048*/ 	.word	index@(.nv.constant0._Z4funcPi)
        /*004c*/ 	.short	0x0380
        /*004e*/ 	.short	0x0008


	//----- nvinfo : EIATTR_SW_WAR
	.align		4
.L_15:
        /*0050*/ 	.byte	0x04, 0x36
        /*0052*/ 	.short	(.L_17 - .L_16)
.L_16:
        /*0054*/ 	.word	0x00000008
.L_17:


//--------------------- .nv.callgraph             --------------------------
	.section	.nv.callgraph,"",@"SHT_CUDA_CALLGRAPH"
	.align	4
	.sectionentsize	8
	.align		4
        /*0000*/ 	.word	0x00000000
	.align		4
        /*0004*/ 	.word	0xffffffff
	.align		4
        /*0008*/ 	.word	0x00000000
	.align		4
        /*000c*/ 	.word	0xfffffffe
	.align		4
        /*0010*/ 	.word	0x00000000
	.align		4
        /*0014*/ 	.word	0xfffffffd
	.align		4
        /*0018*/ 	.word	0x00000000
	.align		4
        /*001c*/ 	.word	0xfffffffc


//--------------------- .text._Z4funcPi           --------------------------
	.section	.text._Z4funcPi,"ax",@progbits
	.align	128
        .global         _Z4funcPi
        .type           _Z4funcPi,@function
        .size           _Z4funcPi,(.L_x_9 - _Z4funcPi)
        .other          _Z4funcPi,@"STO_CUDA_ENTRY STV_DEFAULT"
_Z4funcPi:
.text._Z4funcPi:
[----:B------:R-:W-:Y:S01]  /*0000*/  LDC R1, c[0x0][0x37c] ;  /* 0x0000df00ff017b82 */ /* 0x000fe20000000800 */
[----:B------:R-:W0:Y:S07]  /*0010*/  S2R R7, SR_TID.X ;  /* 0x0000000000077919 */ /* 0x000e2e0000002100 */
[----:B------:R-:W0:Y:S01]  /*0020*/  LDC.64 R2, c[0x0][0x380] ;  /* 0x0000e000ff027b82 */ /* 0x000e220000000a00 */
[----:B------:R-:W1:Y:S01]  /*0030*/  LDCU.64 UR4, c[0x0][0x358] ;  /* 0x00006b00ff0477ac */ /* 0x000e620008000a00 */
[----:B0-----:R-:W-:-:S05]  /*0040*/  IMAD.WIDE.U32 R2, R7, 0x4, R2 ;  /* 0x0000000407027825 */ /* 0x001fca00078e0002 */
[----:B-1----:R-:W2:Y:S04]  /*0050*/  LDG.E R0, desc[UR4][R2.64] ;  /* 0x0000000402007981 */ /* 0x002ea8000c1e1900 */
[----:B------:R-:W2:Y:S01]  /*0060*/  LDG.E R5, desc[UR4][R2.64+0x80] ;  /* 0x0000800402057981 */ /* 0x000ea2000c1e1900 */
[C---:B------:R-:W-:Y:S01]  /*0070*/  ISETP.GT.U32.AND P0, PT, R7.reuse, 0xf, PT ;  /* 0x0000000f0700780c */ /* 0x040fe20003f04070 */
[----:B------:R-:W-:Y:S01]  /*0080*/  BSSY.RECONVERGENT B0, `(.L_x_0) ;  /* 0x000000b000007945 */ /* 0x000fe20003800200 */
[C---:B------:R-:W-:Y:S02]  /*0090*/  ISETP.GT.U32.AND P1, PT, R7.reuse, 0x7, PT ;  /* 0x000000070700780c */ /* 0x040fe40003f24070 */
[C---:B------:R-:W-:Y:S02]  /*00a0*/  ISETP.GT.U32.AND P2, PT, R7.reuse, 0x3, PT ;  /* 0x000000030700780c */ /* 0x040fe40003f44070 */
[----:B------:R-:W-:-:S02]  /*00b0*/  ISETP.GT.U32.AND P3, PT, R7, 0x1, PT ;  /* 0x000000010700780c */ /* 0x000fc40003f64070 */
[----:B------:R-:W-:Y:S01]  /*00c0*/  ISETP.NE.AND P4, PT, R7, RZ, PT ;  /* 0x000000ff0700720c */ /* 0x000fe20003f85270 */
[----:B--2---:R-:W-:-:S05]  /*00d0*/  IMAD.IADD R5, R0, 0x1, R5 ;  /* 0x0000000100057824 */ /* 0x004fca00078e0205 */
[----:B------:R0:W-:Y:S01]  /*00e0*/  STG.E desc[UR4][R2.64], R5 ;  /* 0x0000000502007986 */ /* 0x0001e2000c101904 */
[----:B------:R-:W-:Y:S06]  /*00f0*/  @P0 BRA `(.L_x_1) ;  /* 0x00000000000c0947 */ /* 0x000fec0003800000 */
[----:B------:R-:W0:Y:S02]  /*0100*/  LDG.E R0, desc[UR4][R2.64+0x40] ;  /* 0x0000400402007981 */ /* 0x000e24000c1e1900 */
[----:B0-----:R-:W-:-:S05]  /*0110*/  IMAD.IADD R5, R5, 0x1, R0 ;  /* 0x0000000105057824 */ /* 0x001fca00078e0200 */
[----:B------:R1:W-:Y:S02]  /*0120*/  STG.E desc[UR4][R2.64], R5 ;  /* 0x0000000502007986 */ /* 0x0003e4000c101904 */
.L_x_1:
[----:B------:R-:W-:Y:S05]  /*0130*/  BSYNC.RECONVERGENT B0 ;  /* 0x0000000000007941 */ /* 0x000fea0003800200 */
.L_x_0:
[----:B------:R-:W-:Y:S06]  /*0140*/  BAR.SYNC.DEFER_BLOCKING 0x0 ;  /* 0x0000000000007b1d */ /* 0x000fec0000010000 */
[----:B------:R-:W-:Y:S04]  /*0150*/  BSSY.RECONVERGENT B0, `(.L_x_2) ;  /* 0x0000006000007945 */ /* 0x000fe80003800200 */
[----:B------:R-:W-:Y:S05]  /*0160*/  @P1 BRA `(.L_x_3) ;  /* 0x0000000000101947 */ /* 0x000fea0003800000 */
[----:B------:R-:W2:Y:S04]  /*0170*/  LDG.E R0, desc[UR4][R2.64] ;  /* 0x0000000402007981 */ /* 0x000ea8000c1e1900 */
[----:B01----:R-:W2:Y:S02]  /*0180*/  LDG.E R5, desc[UR4][R2.64+0x20] ;  /* 0x0000200402057981 */ /* 0x003ea4000c1e1900 */
[----:B--2---:R-:W-:-:S05]  /*0190*/  IMAD.IADD R5, R0, 0x1, R5 ;  /* 0x0000000100057824 */ /* 0x004fca00078e0205 */
[----:B------:R2:W-:Y:S02]  /*01a0*/  STG.E desc[UR4][R2.64], R5 ;  /* 0x0000000502007986 */ /* 0x0005e4000c101904 */
.L_x_3:
[----:B------:R-:W-:Y:S05]  /*01b0*/  BSYNC.RECONVERGENT B0 ;  /* 0x0000000000007941 */ /* 0x000fea0003800200 */
.L_x_2:
[----:B------:R-:W-:Y:S06]  /*01c0*/  BAR.SYNC.DEFER_BLOCKING 0x0 ;  /* 0x0000000000007b1d */ /* 0x000fec0000010000 */
[----:B------:R-:W-:Y:S04]  /*01d0*/  BSSY.RECONVERGENT B0, `(.L_x_4) ;  /* 0x0000006000007945 */ /* 0x000fe80003800200 */
[----:B------:R-:W-:Y:S05]  /*01e0*/  @P2 BRA `(.L_x_5) ;  /* 0x0000000000102947 */ /* 0x000fea0003800000 */
[----:B------:R-:W3:Y:S04]  /*01f0*/  LDG.E R0, desc[UR4][R2.64] ;  /* 0x0000000402007981 */ /* 0x000ee8000c1e1900 */
[----:B012---:R-:W3:Y:S02]  /*0200*/  LDG.E R5, desc[UR4][R2.64+0x20] ;  /* 0x0000200402057981 */ /* 0x007ee4000c1e1900 */
[----:B---3--:R-:W-:-:S05]  /*0210*/  IADD3 R5, PT, PT, R0, R5, RZ ;  /* 0x0000000500057210 */ /* 0x008fca0007ffe0ff */
[----:B------:R3:W-:Y:S02]  /*0220*/  STG.E desc[UR4][R2.64], R5 ;  /* 0x0000000502007986 */ /* 0x0007e4000c101904 */
.L_x_5:
[----:B------:R-:W-:Y:S05]  /*0230*/  BSYNC.RECONVERGENT B0 ;  /* 0x0000000000007941 */ /* 0x000fea0003800200 */
.L_x_4:
[----:B------:R-:W-:Y:S06]  /*0240*/  BAR.SYNC.DEFER_BLOCKING 0x0 ;  /* 0x0000000000007b1d */ /* 0x000fec0000010000 */
[----:B------:R-:W-:Y:S04]  /*0250*/  BSSY.RECONVERGENT B0, `(.L_x_6) ;  /* 0x0000006000007945 */ /* 0x000fe80003800200 */
[----:B------:R-:W-:Y:S05]  /*0260*/  @P3 BRA `(.L_x_7) ;  /* 0x0000000000103947 */ /* 0x000fea0003800000 */
[----:B------:R-:W4:Y:S04]  /*0270*/  LDG.E R0, desc[UR4][R2.64] ;  /* 0x0000000402007981 */ /* 0x000f28000c1e1900 */
[----:B0123--:R-:W4:Y:S02]  /*0280*/  LDG.E R5, desc[UR4][R2.64+0x8] ;  /* 0x0000080402057981 */ /* 0x00ff24000c1e1900 */
[----:B----4-:R-:W-:-:S05]  /*0290*/  IMAD.IADD R5, R0, 0x1, R5 ;  /* 0x0000000100057824 */ /* 0x010fca00078e0205 */
[----:B------:R4:W-:Y:S02]  /*02a0*/  STG.E desc[UR4][R2.64], R5 ;  /* 0x0000000502007986 */ /* 0x0009e4000c101904 */
.L_x_7:
[----:B------:R-:W-:Y:S05]  /*02b0*/  BSYNC.RECONVERGENT B0 ;  /* 0x0000000000007941 */ /* 0x000fea0003800200 */
.L_x_6:
[----:B------:R-:W-:Y:S06]  /*02c0*/  BAR.SYNC.DEFER_BLOCKING 0x0 ;  /* 0x0000000000007b1d */ /* 0x000fec0000010000 */
[----:B------:R-:W-:Y:S05]  /*02d0*/  @P4 EXIT ;  /* 0x000000000000494d */ /* 0x000fea0003800000 */
[----:B01234-:R-:W0:Y:S02]  /*02e0*/  LDC.64 R2, c[0x0][0x380] ;  /* 0x0000e000ff027b82 */ /* 0x01fe240000000a00 */
[----:B0-----:R-:W2:Y:S04]  /*02f0*/  LDG.E R0, desc[UR4][R2.64] ;  /* 0x0000000402007981 */ /* 0x001ea8000c1e1900 */
[----:B------:R-:W2:Y:S02]  /*0300*/  LDG.E R5, desc[UR4][R2.64+0x4] ;  /* 0x0000040402057981 */ /* 0x000ea4000c1e1900 */
[----:B--2---:R-:W-:-:S05]  /*0310*/  IADD3 R5, PT, PT, R0, R5, RZ ;  /* 0x0000000500057210 */ /* 0x004fca0007ffe0ff */
[----:B------:R-:W-:Y:S01]  /*0320*/  STG.E desc[UR4][R2.64], R5 ;  /* 0x0000000502007986 */ /* 0x000fe2000c101904 */
[----:B------:R-:W-:Y:S05]  /*0330*/  EXIT ;  /* 0x000000000000794d */ /* 0x000fea0003800000 */
.L_x_8:
[----:B------:R-:W-:-:S00]  /*0340*/  BRA `(.L_x_8) ;  /* 0xfffffffc00fc7947 */ /* 0x000fc0000383ffff */
[----:B------:R-:W-:-:S00]  /*0350*/  NOP ;  /* 0x0000000000007918 */ /* 0x000fc00000000000 */
        /* <DEDUP_REMOVED lines=10> */
.L_x_9:


//--------------------- .nv.shared.reserved.0     --------------------------
	.section	.nv.shared.reserved.0,"aw",@nobits
	.weak		__nv_reservedSMEM_offset_0_alias
	.size		__nv_reservedSMEM_offset_0_alias, 0, 64
	.other		__nv_reservedSMEM_offset_0_alias,@"STO_CUDA_RESERVED_SHARED STV_DEFAULT"
__nv_reservedSMEM_offset_0_alias:
	.zero		0
	.zero		64


//--------------------- .nv.constant0._Z4funcPi   --------------------------
	.section	.nv.constant0._Z4funcPi,"a",@progbits
	.sectionflags	@""
	.align	4
.nv.constant0._Z4funcPi:
	.zero		904


//--------------------- SYMBOLS --------------------------

	.type		.nv.reservedSmem.offset0,@object
	.size		.nv.reservedSmem.offset0,0x4
